	.headerflags	@"EF_CUDA_TEXMODE_UNIFIED EF_CUDA_64BIT_ADDRESS EF_CUDA_ACCELERATORS EF_CUDA_SM90 EF_CUDA_VIRTUAL_SM(EF_CUDA_SM90)"
	.elftype	@"ET_EXEC"


//--------------------- .nv.info                  --------------------------
	.section	.nv.info,"",@"SHT_CUDA_INFO"
	.align	4


	//----- nvinfo : EIATTR_REGCOUNT
	.align		4
        /*0000*/ 	.byte	0x04, 0x2f
        /*0002*/ 	.short	(.L_1 - .L_0)
	.align		4
.L_0:
        /*0004*/ 	.word	index@(triton_poi_fused_mul_24)
        /*0008*/ 	.word	0x0000000e


	//----- nvinfo : EIATTR_MIN_STACK_SIZE
	.align		4
.L_1:
        /*000c*/ 	.byte	0x04, 0x12
        /*000e*/ 	.short	(.L_3 - .L_2)
	.align		4
.L_2:
        /*0010*/ 	.word	index@(triton_poi_fused_mul_24)
        /*0014*/ 	.word	0x00000000


	//----- nvinfo : EIATTR_FRAME_SIZE
	.align		4
.L_3:
        /*0018*/ 	.byte	0x04, 0x11
        /*001a*/ 	.short	(.L_5 - .L_4)
	.align		4
.L_4:
        /*001c*/ 	.word	index@(triton_poi_fused_mul_24)
        /*0020*/ 	.word	0x00000000


	//----- nvinfo : EIATTR_MIN_STACK_SIZE
	.align		4
.L_5:
        /*0024*/ 	.byte	0x04, 0x12
        /*0026*/ 	.short	(.L_7 - .L_6)
	.align		4
.L_6:
        /*0028*/ 	.word	index@(triton_poi_fused_mul_24)
        /*002c*/ 	.word	0x00000000
.L_7:


//--------------------- .nv.info.triton_poi_fused_mul_24 --------------------------
	.section	.nv.info.triton_poi_fused_mul_24,"",@"SHT_CUDA_INFO"
	.sectionflags	@""
	.align	4


	//----- nvinfo : EIATTR_CUDA_API_VERSION
	.align		4
        /*0000*/ 	.byte	0x04, 0x37
        /*0002*/ 	.short	(.L_9 - .L_8)
.L_8:
        /*0004*/ 	.word	0x0000007c


	//----- nvinfo : EIATTR_KPARAM_INFO
	.align		4
.L_9:
        /*0008*/ 	.byte	0x04, 0x17
        /*000a*/ 	.short	(.L_11 - .L_10)
.L_10:
        /*000c*/ 	.word	0x00000000
        /*0010*/ 	.short	0x0003
        /*0012*/ 	.short	0x0018
        /*0014*/ 	.byte	0x00, 0xf0, 0x11, 0x00


	//----- nvinfo : EIATTR_KPARAM_INFO
	.align		4
.L_11:
        /*0018*/ 	.byte	0x04, 0x17
        /*001a*/ 	.short	(.L_13 - .L_12)
.L_12:
        /*001c*/ 	.word	0x00000000
        /*0020*/ 	.short	0x0002
        /*0022*/ 	.short	0x0010
        /*0024*/ 	.byte	0x00, 0xf4, 0x21, 0x00


	//----- nvinfo : EIATTR_KPARAM_INFO
	.align		4
.L_13:
        /*0028*/ 	.byte	0x04, 0x17
        /*002a*/ 	.short	(.L_15 - .L_14)
.L_14:
        /*002c*/ 	.word	0x00000000
        /*0030*/ 	.short	0x0001
        /*0032*/ 	.short	0x0008
        /*0034*/ 	.byte	0x00, 0xf4, 0x21, 0x00


	//----- nvinfo : EIATTR_KPARAM_INFO
	.align		4
.L_15:
        /*0038*/ 	.byte	0x04, 0x17
        /*003a*/ 	.short	(.L_17 - .L_16)
.L_16:
        /*003c*/ 	.word	0x00000000
        /*0040*/ 	.short	0x0000
        /*0042*/ 	.short	0x0000
        /*0044*/ 	.byte	0x00, 0xf4, 0x21, 0x00


	//----- nvinfo : EIATTR_SPARSE_MMA_MASK
	.align		4
.L_17:
        /*0048*/ 	.byte	0x03, 0x50
        /*004a*/ 	.short	0x0000


	//----- nvinfo : EIATTR_MAXREG_COUNT
	.align		4
        /*004c*/ 	.byte	0x03, 0x1b
        /*004e*/ 	.short	0x00ff


	//----- nvinfo : EIATTR_EXIT_INSTR_OFFSETS
	.align		4
        /*0050*/ 	.byte	0x04, 0x1c
        /*0052*/ 	.short	(.L_19 - .L_18)


	//   ....[0]....
.L_18:
        /*0054*/ 	.word	0x00000160


	//   ....[1]....
        /*0058*/ 	.word	0x00000180


	//----- nvinfo : EIATTR_REQNTID
	.align		4
.L_19:
        /*005c*/ 	.byte	0x04, 0x10
        /*005e*/ 	.short	(.L_21 - .L_20)
.L_20:
        /*0060*/ 	.word	0x00000020
        /*0064*/ 	.word	0x00000001
        /*0068*/ 	.word	0x00000001


	//----- nvinfo : EIATTR_CBANK_PARAM_SIZE
	.align		4
.L_21:
        /*006c*/ 	.byte	0x03, 0x19
        /*006e*/ 	.short	0x001c


	//----- nvinfo : EIATTR_PARAM_CBANK
	.align		4
        /*0070*/ 	.byte	0x04, 0x0a
        /*0072*/ 	.short	(.L_23 - .L_22)
	.align		4
.L_22:
        /*0074*/ 	.word	index@(.nv.constant0.triton_poi_fused_mul_24)
        /*0078*/ 	.short	0x0210
        /*007a*/ 	.short	0x001c


	//----- nvinfo : EIATTR_SW_WAR
	.align		4
.L_23:
        /*007c*/ 	.byte	0x04, 0x36
        /*007e*/ 	.short	(.L_25 - .L_24)
.L_24:
        /*0080*/ 	.word	0x00000008
.L_25:


//--------------------- .nv.callgraph             --------------------------
	.section	.nv.callgraph,"",@"SHT_CUDA_CALLGRAPH"
	.align	4
	.sectionentsize	8
	.align		4
        /*0000*/ 	.word	0x00000000
	.align		4
        /*0004*/ 	.word	0xffffffff
	.align		4
        /*0008*/ 	.word	0x00000000
	.align		4
        /*000c*/ 	.word	0xfffffffe
	.align		4
        /*0010*/ 	.word	0x00000000
	.align		4
        /*0014*/ 	.word	0xfffffffd
	.align		4
        /*0018*/ 	.word	0x00000000
	.align		4
        /*001c*/ 	.word	0xfffffffc


//--------------------- .text.triton_poi_fused_mul_24 --------------------------
	.section	.text.triton_poi_fused_mul_24,"ax",@progbits
	.align	128
        .global         triton_poi_fused_mul_24
        .type           triton_poi_fused_mul_24,@function
        .size           triton_poi_fused_mul_24,(.L_x_1 - triton_poi_fused_mul_24)
        .other          triton_poi_fused_mul_24,@"STO_CUDA_ENTRY STV_DEFAULT"
triton_poi_fused_mul_24:
.text.triton_poi_fused_mul_24:
[----:B------:R-:W0:Y:S02]  /*0000*/  LDC R1, c[0x0][0x28] ;  /* 0x00000a00ff017b82 */ /* 0x000e240000000800 */
[----:B------:R-:W1:Y:S01]  /*0010*/  S2R R8, SR_TID.X ;  /* 0x0000000000087919 */ /* 0x000e620000002100 */
[----:B------:R-:W2:Y:S01]  /*0020*/  LDC.64 R2, c[0x0][0x210] ;  /* 0x00008400ff027b82 */ /* 0x000ea20000000a00 */
[----:B------:R-:W-:Y:S01]  /*0030*/  MOV R11, RZ ;  /* 0x000000ff000b7202 */ /* 0x000fe20000000f00 */
[----:B------:R-:W-:Y:S01]  /*0040*/  ULDC.64 UR4, c[0x0][0x208] ;  /* 0x0000820000047ab9 */ /* 0x000fe20000000a00 */
[----:B------:R-:W3:Y:S05]  /*0050*/  S2R R9, SR_CTAID.X ;  /* 0x0000000000097919 */ /* 0x000eea0000002500 */
[----:B------:R-:W4:Y:S01]  /*0060*/  LDC.64 R4, c[0x0][0x218] ;  /* 0x00008600ff047b82 */ /* 0x000f220000000a00 */
[----:B-1----:R-:W-:-:S04]  /*0070*/  LOP3.LUT R8, R8, 0x1f, RZ, 0xc0, !PT ;  /* 0x0000001f08087812 */ /* 0x002fc800078ec0ff */
[----:B---3--:R-:W-:Y:S01]  /*0080*/  LEA R9, R9, R8, 0x5 ;  /* 0x0000000809097211 */ /* 0x008fe200078e28ff */
[----:B------:R-:W-:-:S03]  /*0090*/  HFMA2.MMA R8, -RZ, RZ, 0, 0 ;  /* 0x00000000ff087435 */ /* 0x000fc600000001ff */
[C---:B------:R-:W-:Y:S01]  /*00a0*/  ISETP.GE.AND P0, PT, R9.reuse, 0x1c, PT ;  /* 0x0000001c0900780c */ /* 0x040fe20003f06270 */
[----:B----4-:R-:W-:-:S06]  /*00b0*/  IMAD.WIDE R4, R9, 0x4, R4 ;  /* 0x0000000409047825 */ /* 0x010fcc00078e0204 */
[----:B------:R-:W-:-:S05]  /*00c0*/  IMAD.HI R0, R9, -0x6db6db6d, R8 ;  /* 0x9249249309007827 */ /* 0x000fca00078e0208 */
[----:B------:R-:W-:Y:S01]  /*00d0*/  SHF.R.U32.HI R7, RZ, 0x1f, R0 ;  /* 0x0000001fff077819 */ /* 0x000fe20000011600 */
[----:B------:R-:W3:Y:S03]  /*00e0*/  @!P0 LDG.E R11, desc[UR4][R4.64] ;  /* 0x00000004040b8981 */ /* 0x000ee6000c1e1900 */
[----:B------:R-:W-:Y:S01]  /*00f0*/  LEA.HI.SX32 R7, R0, R7, 0x1e ;  /* 0x0000000700077211 */ /* 0x000fe200078ff2ff */
[----:B------:R-:W-:-:S04]  /*0100*/  HFMA2.MMA R0, -RZ, RZ, 0, 0 ;  /* 0x00000000ff007435 */ /* 0x000fc800000001ff */
[----:B--2---:R-:W-:Y:S02]  /*0110*/  IMAD.WIDE R2, R7, 0x4, R2 ;  /* 0x0000000407027825 */ /* 0x004fe400078e0202 */
[----:B------:R-:W1:Y:S04]  /*0120*/  LDC.64 R6, c[0x0][0x220] ;  /* 0x00008800ff067b82 */ /* 0x000e680000000a00 */
[----:B------:R-:W3:Y:S01]  /*0130*/  @!P0 LDG.E.EL R0, desc[UR4][R2.64] ;  /* 0x0000000402008981 */ /* 0x000ee2000c2e1900 */
[----:B-1----:R-:W-:-:S04]  /*0140*/  IMAD.WIDE R6, R9, 0x4, R6 ;  /* 0x0000000409067825 */ /* 0x002fc800078e0206 */
[----:B---3--:R-:W-:Y:S01]  /*0150*/  FMUL R11, R11, R0 ;  /* 0x000000000b0b7220 */ /* 0x008fe20000400000 */
[----:B------:R-:W-:Y:S06]  /*0160*/  @P0 EXIT ;  /* 0x000000000000094d */ /* 0x000fec0003800000 */
[----:B------:R-:W-:Y:S01]  /*0170*/  STG.E desc[UR4][R6.64], R11 ;  /* 0x0000000b06007986 */ /* 0x000fe2000c101904 */
[----:B------:R-:W-:Y:S05]  /*0180*/  EXIT ;  /* 0x000000000000794d */ /* 0x000fea0003800000 */
.L_x_0:
[----:B------:R-:W-:-:S00]  /*0190*/  BRA `(.L_x_0) ;  /* 0xfffffffc00fc7947 */ /* 0x000fc0000383ffff */
[----:B------:R-:W-:-:S00]  /*01a0*/  NOP ;  /* 0x0000000000007918 */ /* 0x000fc00000000000 */
        /* <DEDUP_REMOVED lines=13> */
.L_x_1:


//--------------------- .nv.constant0.triton_poi_fused_mul_24 --------------------------
	.section	.nv.constant0.triton_poi_fused_mul_24,"a",@progbits
	.sectionflags	@""
	.align	4
.nv.constant0.triton_poi_fused_mul_24:
	.zero		556
